//
// Generated by NVIDIA NVVM Compiler
//
// Compiler Build ID: CL-36424714
// Cuda compilation tools, release 13.0, V13.0.88
// Based on NVVM 20.0.0
//

.version 9.0
.target sm_100
.address_size 64

	// .globl	_Z14findString_gpuPciS_iS_
.extern .shared .align 16 .b8 text_s[];

.visible .entry _Z14findString_gpuPciS_iS_(
	.param .u64 .ptr .align 1 _Z14findString_gpuPciS_iS__param_0,
	.param .u32 _Z14findString_gpuPciS_iS__param_1,
	.param .u64 .ptr .align 1 _Z14findString_gpuPciS_iS__param_2,
	.param .u32 _Z14findString_gpuPciS_iS__param_3,
	.param .u64 .ptr .align 1 _Z14findString_gpuPciS_iS__param_4
)
{
	.reg .pred 	%p<7>;
	.reg .b16 	%rs<13>;
	.reg .b32 	%r<13>;
	.reg .b64 	%rd<13>;

	ld.param.u64 	%rd3, [_Z14findString_gpuPciS_iS__param_0];
	ld.param.u32 	%r5, [_Z14findString_gpuPciS_iS__param_1];
	ld.param.u64 	%rd4, [_Z14findString_gpuPciS_iS__param_2];
	ld.param.u32 	%r4, [_Z14findString_gpuPciS_iS__param_3];
	ld.param.u64 	%rd5, [_Z14findString_gpuPciS_iS__param_4];
	mov.u32 	%r6, %ntid.x;
	mov.u32 	%r7, %ctaid.x;
	mov.u32 	%r8, %tid.x;
	mad.lo.s32 	%r1, %r6, %r7, %r8;
	sub.s32 	%r9, %r5, %r4;
	setp.gt.s32 	%p1, %r1, %r9;
	@%p1 bra 	$L__BB0_6;
	setp.lt.s32 	%p2, %r4, 1;
	mov.b16 	%rs12, 1;
	@%p2 bra 	$L__BB0_5;
	cvta.to.global.u64 	%rd1, %rd3;
	cvta.to.global.u64 	%rd2, %rd4;
	mov.b32 	%r12, 0;
$L__BB0_3:
	add.s32 	%r11, %r12, %r1;
	cvt.s64.s32 	%rd6, %r11;
	add.s64 	%rd7, %rd1, %rd6;
	ld.global.u8 	%rs6, [%rd7];
	cvt.u64.u32 	%rd8, %r12;
	add.s64 	%rd9, %rd2, %rd8;
	ld.global.u8 	%rs8, [%rd9];
	setp.eq.s16 	%p3, %rs6, %rs8;
	add.s32 	%r12, %r12, 1;
	setp.lt.s32 	%p4, %r12, %r4;
	and.pred  	%p5, %p4, %p3;
	@%p5 bra 	$L__BB0_3;
	setp.eq.s16 	%p6, %rs6, %rs8;
	selp.u16 	%rs12, 1, 0, %p6;
$L__BB0_5:
	cvt.s64.s32 	%rd10, %r1;
	cvta.to.global.u64 	%rd11, %rd5;
	add.s64 	%rd12, %rd11, %rd10;
	st.global.u8 	[%rd12], %rs12;
$L__BB0_6:
	ret;

}
	// .globl	_Z21findString_shared_gpuPciS_iS_
.visible .entry _Z21findString_shared_gpuPciS_iS_(
	.param .u64 .ptr .align 1 _Z21findString_shared_gpuPciS_iS__param_0,
	.param .u32 _Z21findString_shared_gpuPciS_iS__param_1,
	.param .u64 .ptr .align 1 _Z21findString_shared_gpuPciS_iS__param_2,
	.param .u32 _Z21findString_shared_gpuPciS_iS__param_3,
	.param .u64 .ptr .align 1 _Z21findString_shared_gpuPciS_iS__param_4
)
{
	.reg .pred 	%p<11>;
	.reg .b16 	%rs<15>;
	.reg .b32 	%r<23>;
	.reg .b64 	%rd<15>;

	ld.param.u64 	%rd5, [_Z21findString_shared_gpuPciS_iS__param_0];
	ld.param.u32 	%r6, [_Z21findString_shared_gpuPciS_iS__param_1];
	ld.param.u64 	%rd3, [_Z21findString_shared_gpuPciS_iS__param_2];
	ld.param.u32 	%r7, [_Z21findString_shared_gpuPciS_iS__param_3];
	ld.param.u64 	%rd4, [_Z21findString_shared_gpuPciS_iS__param_4];
	cvta.to.global.u64 	%rd1, %rd5;
	mov.u32 	%r8, %ntid.x;
	mov.u32 	%r9, %ctaid.x;
	mov.u32 	%r1, %tid.x;
	mad.lo.s32 	%r2, %r8, %r9, %r1;
	setp.ge.u32 	%p1, %r2, %r6;
	@%p1 bra 	$L__BB1_2;
	cvt.u64.u32 	%rd6, %r2;
	add.s64 	%rd7, %rd1, %rd6;
	ld.global.u8 	%rs5, [%rd7];
	mov.u32 	%r10, text_s;
	add.s32 	%r11, %r10, %r1;
	st.shared.u8 	[%r11], %rs5;
$L__BB1_2:
	sub.s32 	%r12, 32, %r7;
	setp.lt.u32 	%p2, %r1, %r12;
	add.s32 	%r3, %r7, %r2;
	setp.ge.u32 	%p3, %r3, %r6;
	or.pred  	%p4, %p2, %p3;
	@%p4 bra 	$L__BB1_4;
	cvt.u64.u32 	%rd8, %r3;
	add.s64 	%rd9, %rd1, %rd8;
	ld.global.u8 	%rs6, [%rd9];
	add.s32 	%r13, %r7, %r1;
	mov.u32 	%r14, text_s;
	add.s32 	%r15, %r14, %r13;
	st.shared.u8 	[%r15], %rs6;
$L__BB1_4:
	bar.sync 	0;
	sub.s32 	%r16, %r6, %r7;
	add.s32 	%r17, %r16, 1;
	setp.ge.u32 	%p5, %r2, %r17;
	@%p5 bra 	$L__BB1_10;
	setp.lt.s32 	%p6, %r7, 1;
	mov.b16 	%rs14, 1;
	@%p6 bra 	$L__BB1_9;
	cvta.to.global.u64 	%rd2, %rd3;
	mov.b32 	%r22, 0;
	mov.u32 	%r20, text_s;
$L__BB1_7:
	add.s32 	%r19, %r22, %r1;
	add.s32 	%r21, %r20, %r19;
	ld.shared.u8 	%rs8, [%r21];
	cvt.u64.u32 	%rd10, %r22;
	add.s64 	%rd11, %rd2, %rd10;
	ld.global.u8 	%rs10, [%rd11];
	setp.eq.s16 	%p7, %rs8, %rs10;
	add.s32 	%r22, %r22, 1;
	setp.lt.s32 	%p8, %r22, %r7;
	and.pred  	%p9, %p8, %p7;
	@%p9 bra 	$L__BB1_7;
	setp.eq.s16 	%p10, %rs8, %rs10;
	selp.u16 	%rs14, 1, 0, %p10;
$L__BB1_9:
	cvt.u64.u32 	%rd12, %r2;
	cvta.to.global.u64 	%rd13, %rd4;
	add.s64 	%rd14, %rd13, %rd12;
	st.global.u8 	[%rd14], %rs14;
$L__BB1_10:
	ret;

}
	// .globl	_Z16countMatches_gpuPcPii
.visible .entry _Z16countMatches_gpuPcPii(
	.param .u64 .ptr .align 1 _Z16countMatches_gpuPcPii_param_0,
	.param .u64 .ptr .align 1 _Z16countMatches_gpuPcPii_param_1,
	.param .u32 _Z16countMatches_gpuPcPii_param_2
)
{
	.reg .pred 	%p<2>;
	.reg .b32 	%r<8>;
	.reg .b64 	%rd<7>;

	ld.param.u64 	%rd1, [_Z16countMatches_gpuPcPii_param_0];
	ld.param.u64 	%rd2, [_Z16countMatches_gpuPcPii_param_1];
	ld.param.u32 	%r2, [_Z16countMatches_gpuPcPii_param_2];
	mov.u32 	%r3, %ntid.x;
	mov.u32 	%r4, %ctaid.x;
	mov.u32 	%r5, %tid.x;
	mad.lo.s32 	%r1, %r3, %r4, %r5;
	setp.ge.s32 	%p1, %r1, %r2;
	@%p1 bra 	$L__BB2_2;
	cvta.to.global.u64 	%rd3, %rd1;
	cvta.to.global.u64 	%rd4, %rd2;
	cvt.s64.s32 	%rd5, %r1;
	add.s64 	%rd6, %rd3, %rd5;
	ld.global.s8 	%r6, [%rd6];
	atom.global.add.u32 	%r7, [%rd4], %r6;
$L__BB2_2:
	ret;

}


// ===== COMPILED SASS (sm_100) =====

	.target	sm_100

	.elftype	@"ET_EXEC"


//--------------------- .note.nv.tkinfo           --------------------------
	.section	.note.nv.tkinfo,"",@"SHT_NOTE"
	.sectionflags	@"SHF_NOTE_NV_TKINFO"
	.tkinfo
        /*0018*/ 	.word	0x00000002
        /*0030*/ 	.string	""
        /*0030*/ 	.string	"ptxas"
        /*0030*/ 	.string	"Cuda compilation tools, release 13.0, V13.0.88"
        /*0030*/ 	.string	"Build cuda_13.0.r13.0/compiler.36424714_0"
        /*0030*/ 	.string	"-arch sm_100 -m 64 "



//--------------------- .note.nv.cuinfo           --------------------------
	.section	.note.nv.cuinfo,"",@"SHT_NOTE"
	.sectionflags	@"SHF_NOTE_NV_CUINFO"
        /*0018*/ 	.short	0x0002
        /*001a*/ 	.short	0x0064
        /*001c*/ 	.short	0x0082
	.zero		2


//--------------------- .nv.info                  --------------------------
	.section	.nv.info,"",@"SHT_CUDA_INFO"
	.align	4


	//----- nvinfo : EIATTR_REGCOUNT
	.align		4
        /*0000*/ 	.byte	0x04, 0x2f
        /*0002*/ 	.short	(.L_1 - .L_0)
	.align		4
.L_0:
        /*0004*/ 	.word	index@(_Z14findString_gpuPciS_iS_)
        /*0008*/ 	.word	0x0000000a


	//----- nvinfo : EIATTR_FRAME_SIZE
	.align		4
.L_1:
        /*000c*/ 	.byte	0x04, 0x11
        /*000e*/ 	.short	(.L_3 - .L_2)
	.align		4
.L_2:
        /*0010*/ 	.word	index@(_Z14findString_gpuPciS_iS_)
        /*0014*/ 	.word	0x00000000


	//----- nvinfo : EIATTR_REGCOUNT
	.align		4
.L_3:
        /*0018*/ 	.byte	0x04, 0x2f
        /*001a*/ 	.short	(.L_5 - .L_4)
	.align		4
.L_4:
        /*001c*/ 	.word	index@(_Z21findString_shared_gpuPciS_iS_)
        /*0020*/ 	.word	0x0000000e


	//----- nvinfo : EIATTR_FRAME_SIZE
	.align		4
.L_5:
        /*0024*/ 	.byte	0x04, 0x11
        /*0026*/ 	.short	(.L_7 - .L_6)
	.align		4
.L_6:
        /*0028*/ 	.word	index@(_Z21findString_shared_gpuPciS_iS_)
        /*002c*/ 	.word	0x00000000


	//----- nvinfo : EIATTR_REGCOUNT
	.align		4
.L_7:
        /*0030*/ 	.byte	0x04, 0x2f
        /*0032*/ 	.short	(.L_9 - .L_8)
	.align		4
.L_8:
        /*0034*/ 	.word	index@(_Z16countMatches_gpuPcPii)
        /*0038*/ 	.word	0x0000000a


	//----- nvinfo : EIATTR_FRAME_SIZE
	.align		4
.L_9:
        /*003c*/ 	.byte	0x04, 0x11
        /*003e*/ 	.short	(.L_11 - .L_10)
	.align		4
.L_10:
        /*0040*/ 	.word	index@(_Z16countMatches_gpuPcPii)
        /*0044*/ 	.word	0x00000000


	//----- nvinfo : EIATTR_MIN_STACK_SIZE
	.align		4
.L_11:
        /*0048*/ 	.byte	0x04, 0x12
        /*004a*/ 	.short	(.L_13 - .L_12)
	.align		4
.L_12:
        /*004c*/ 	.word	index@(_Z16countMatches_gpuPcPii)
        /*0050*/ 	.word	0x00000000


	//----- nvinfo : EIATTR_MIN_STACK_SIZE
	.align		4
.L_13:
        /*0054*/ 	.byte	0x04, 0x12
        /*0056*/ 	.short	(.L_15 - .L_14)
	.align		4
.L_14:
        /*0058*/ 	.word	index@(_Z21findString_shared_gpuPciS_iS_)
        /*005c*/ 	.word	0x00000000


	//----- nvinfo : EIATTR_MIN_STACK_SIZE
	.align		4
.L_15:
        /*0060*/ 	.byte	0x04, 0x12
        /*0062*/ 	.short	(.L_17 - .L_16)
	.align		4
.L_16:
        /*0064*/ 	.word	index@(_Z14findString_gpuPciS_iS_)
        /*0068*/ 	.word	0x00000000
.L_17:


//--------------------- .nv.compat                --------------------------
	.section	.nv.compat,"",@"SHT_CUDA_COMPAT_INFO"
	.align	4
        /*0000*/ 	.byte	0x02, 0x09, 0x00, 0x00, 0x02, 0x02, 0x01, 0x00, 0x02, 0x05, 0x05, 0x00, 0x03, 0x07, 0x01, 0x01
        /*0010*/ 	.byte	0x02, 0x03, 0x00, 0x00, 0x02, 0x06, 0x01, 0x00, 0x04, 0x0b, 0x08, 0x00, 0x09, 0x00, 0x00, 0x00
        /*0020*/ 	.byte	0x00, 0x00, 0x00, 0x00


//--------------------- .nv.info._Z16countMatches_gpuPcPii --------------------------
	.section	.nv.info._Z16countMatches_gpuPcPii,"",@"SHT_CUDA_INFO"
	.sectionflags	@""
	.align	4


	//----- nvinfo : EIATTR_CUDA_API_VERSION
	.align		4
        /*0000*/ 	.byte	0x04, 0x37
        /*0002*/ 	.short	(.L_19 - .L_18)
.L_18:
        /*0004*/ 	.word	0x00000082


	//----- nvinfo : EIATTR_KPARAM_INFO
	.align		4
.L_19:
        /*0008*/ 	.byte	0x04, 0x17
        /*000a*/ 	.short	(.L_21 - .L_20)
.L_20:
        /*000c*/ 	.word	0x00000000
        /*0010*/ 	.short	0x0002
        /*0012*/ 	.short	0x0010
        /*0014*/ 	.byte	0x00, 0xf0, 0x11, 0x00


	//----- nvinfo : EIATTR_KPARAM_INFO
	.align		4
.L_21:
        /*0018*/ 	.byte	0x04, 0x17
        /*001a*/ 	.short	(.L_23 - .L_22)
.L_22:
        /*001c*/ 	.word	0x00000000
        /*0020*/ 	.short	0x0001
        /*0022*/ 	.short	0x0008
        /*0024*/ 	.byte	0x00, 0xf5, 0x21, 0x00


	//----- nvinfo : EIATTR_KPARAM_INFO
	.align		4
.L_23:
        /*0028*/ 	.byte	0x04, 0x17
        /*002a*/ 	.short	(.L_25 - .L_24)
.L_24:
        /*002c*/ 	.word	0x00000000
        /*0030*/ 	.short	0x0000
        /*0032*/ 	.short	0x0000
        /*0034*/ 	.byte	0x00, 0xf5, 0x21, 0x00


	//----- nvinfo : EIATTR_SPARSE_MMA_MASK
	.align		4
.L_25:
        /*0038*/ 	.byte	0x03, 0x50
        /*003a*/ 	.short	0x0000


	//----- nvinfo : EIATTR_MAXREG_COUNT
	.align		4
        /*003c*/ 	.byte	0x03, 0x1b
        /*003e*/ 	.short	0x00ff


	//----- nvinfo : EIATTR_MERCURY_ISA_VERSION
	.align		4
        /*0040*/ 	.byte	0x03, 0x5f
        /*0042*/ 	.short	0x0101


	//----- nvinfo : EIATTR_INT_WARP_WIDE_INSTR_OFFSETS
	.align		4
        /*0044*/ 	.byte	0x04, 0x31
        /*0046*/ 	.short	(.L_27 - .L_26)


	//   ....[0]....
.L_26:
        /*0048*/ 	.word	0x000000e0


	//   ....[1]....
        /*004c*/ 	.word	0x00000120


	//----- nvinfo : EIATTR_VRC_CTA_INIT_COUNT
	.align		4
.L_27:
        /*0050*/ 	.byte	0x02, 0x4a
	.zero		1
	.zero		1


	//----- nvinfo : EIATTR_EXIT_INSTR_OFFSETS
	.align		4
        /*0054*/ 	.byte	0x04, 0x1c
        /*0056*/ 	.short	(.L_29 - .L_28)


	//   ....[0]....
.L_28:
        /*0058*/ 	.word	0x00000070


	//   ....[1]....
        /*005c*/ 	.word	0x00000150


	//----- nvinfo : EIATTR_CBANK_PARAM_SIZE
	.align		4
.L_29:
        /*0060*/ 	.byte	0x03, 0x19
        /*0062*/ 	.short	0x0014


	//----- nvinfo : EIATTR_PARAM_CBANK
	.align		4
        /*0064*/ 	.byte	0x04, 0x0a
        /*0066*/ 	.short	(.L_31 - .L_30)
	.align		4
.L_30:
        /*0068*/ 	.word	index@(.nv.constant0._Z16countMatches_gpuPcPii)
        /*006c*/ 	.short	0x0380
        /*006e*/ 	.short	0x0014


	//----- nvinfo : EIATTR_SW_WAR
	.align		4
.L_31:
        /*0070*/ 	.byte	0x04, 0x36
        /*0072*/ 	.short	(.L_33 - .L_32)
.L_32:
        /*0074*/ 	.word	0x00000008
.L_33:


//--------------------- .nv.info._Z21findString_shared_gpuPciS_iS_ --------------------------
	.section	.nv.info._Z21findString_shared_gpuPciS_iS_,"",@"SHT_CUDA_INFO"
	.sectionflags	@""
	.align	4


	//----- nvinfo : EIATTR_CUDA_API_VERSION
	.align		4
        /*0000*/ 	.byte	0x04, 0x37
        /*0002*/ 	.short	(.L_35 - .L_34)
.L_34:
        /*0004*/ 	.word	0x00000082


	//----- nvinfo : EIATTR_KPARAM_INFO
	.align		4
.L_35:
        /*0008*/ 	.byte	0x04, 0x17
        /*000a*/ 	.short	(.L_37 - .L_36)
.L_36:
        /*000c*/ 	.word	0x00000000
        /*0010*/ 	.short	0x0004
        /*0012*/ 	.short	0x0020
        /*0014*/ 	.byte	0x00, 0xf5, 0x21, 0x00


	//----- nvinfo : EIATTR_KPARAM_INFO
	.align		4
.L_37:
        /*0018*/ 	.byte	0x04, 0x17
        /*001a*/ 	.short	(.L_39 - .L_38)
.L_38:
        /*001c*/ 	.word	0x00000000
        /*0020*/ 	.short	0x0003
        /*0022*/ 	.short	0x0018
        /*0024*/ 	.byte	0x00, 0xf0, 0x11, 0x00


	//----- nvinfo : EIATTR_KPARAM_INFO
	.align		4
.L_39:
        /*0028*/ 	.byte	0x04, 0x17
        /*002a*/ 	.short	(.L_41 - .L_40)
.L_40:
        /*002c*/ 	.word	0x00000000
        /*0030*/ 	.short	0x0002
        /*0032*/ 	.short	0x0010
        /*0034*/ 	.byte	0x00, 0xf5, 0x21, 0x00


	//----- nvinfo : EIATTR_KPARAM_INFO
	.align		4
.L_41:
        /*0038*/ 	.byte	0x04, 0x17
        /*003a*/ 	.short	(.L_43 - .L_42)
.L_42:
        /*003c*/ 	.word	0x00000000
        /*0040*/ 	.short	0x0001
        /*0042*/ 	.short	0x0008
        /*0044*/ 	.byte	0x00, 0xf0, 0x11, 0x00


	//----- nvinfo : EIATTR_KPARAM_INFO
	.align		4
.L_43:
        /*0048*/ 	.byte	0x04, 0x17
        /*004a*/ 	.short	(.L_45 - .L_44)
.L_44:
        /*004c*/ 	.word	0x00000000
        /*0050*/ 	.short	0x0000
        /*0052*/ 	.short	0x0000
        /*0054*/ 	.byte	0x00, 0xf5, 0x21, 0x00


	//----- nvinfo : EIATTR_SPARSE_MMA_MASK
	.align		4
.L_45:
        /*0058*/ 	.byte	0x03, 0x50
        /*005a*/ 	.short	0x0000


	//----- nvinfo : EIATTR_MAXREG_COUNT
	.align		4
        /*005c*/ 	.byte	0x03, 0x1b
        /*005e*/ 	.short	0x00ff


	//----- nvinfo : EIATTR_NUM_BARRIERS
	.align		4
        /*0060*/ 	.byte	0x02, 0x4c
        /*0062*/ 	.byte	0x01
	.zero		1


	//----- nvinfo : EIATTR_MERCURY_ISA_VERSION
	.align		4
        /*0064*/ 	.byte	0x03, 0x5f
        /*0066*/ 	.short	0x0101


	//----- nvinfo : EIATTR_VRC_CTA_INIT_COUNT
	.align		4
        /*0068*/ 	.byte	0x02, 0x4a
	.zero		1
	.zero		1


	//----- nvinfo : EIATTR_EXIT_INSTR_OFFSETS
	.align		4
        /*006c*/ 	.byte	0x04, 0x1c
        /*006e*/ 	.short	(.L_47 - .L_46)


	//   ....[0]....
.L_46:
        /*0070*/ 	.word	0x00000220


	//   ....[1]....
        /*0074*/ 	.word	0x000003b0


	//----- nvinfo : EIATTR_CRS_STACK_SIZE
	.align		4
.L_47:
        /*0078*/ 	.byte	0x04, 0x1e
        /*007a*/ 	.short	(.L_49 - .L_48)
.L_48:
        /*007c*/ 	.word	0x00000000


	//----- nvinfo : EIATTR_CBANK_PARAM_SIZE
	.align		4
.L_49:
        /*0080*/ 	.byte	0x03, 0x19
        /*0082*/ 	.short	0x0028


	//----- nvinfo : EIATTR_PARAM_CBANK
	.align		4
        /*0084*/ 	.byte	0x04, 0x0a
        /*0086*/ 	.short	(.L_51 - .L_50)
	.align		4
.L_50:
        /*0088*/ 	.word	index@(.nv.constant0._Z21findString_shared_gpuPciS_iS_)
        /*008c*/ 	.short	0x0380
        /*008e*/ 	.short	0x0028


	//----- nvinfo : EIATTR_SW_WAR
	.align		4
.L_51:
        /*0090*/ 	.byte	0x04, 0x36
        /*0092*/ 	.short	(.L_53 - .L_52)
.L_52:
        /*0094*/ 	.word	0x00000008
.L_53:


//--------------------- .nv.info._Z14findString_gpuPciS_iS_ --------------------------
	.section	.nv.info._Z14findString_gpuPciS_iS_,"",@"SHT_CUDA_INFO"
	.sectionflags	@""
	.align	4


	//----- nvinfo : EIATTR_CUDA_API_VERSION
	.align		4
        /*0000*/ 	.byte	0x04, 0x37
        /*0002*/ 	.short	(.L_55 - .L_54)
.L_54:
        /*0004*/ 	.word	0x00000082


	//----- nvinfo : EIATTR_KPARAM_INFO
	.align		4
.L_55:
        /*0008*/ 	.byte	0x04, 0x17
        /*000a*/ 	.short	(.L_57 - .L_56)
.L_56:
        /*000c*/ 	.word	0x00000000
        /*0010*/ 	.short	0x0004
        /*0012*/ 	.short	0x0020
        /*0014*/ 	.byte	0x00, 0xf5, 0x21, 0x00


	//----- nvinfo : EIATTR_KPARAM_INFO
	.align		4
.L_57:
        /*0018*/ 	.byte	0x04, 0x17
        /*001a*/ 	.short	(.L_59 - .L_58)
.L_58:
        /*001c*/ 	.word	0x00000000
        /*0020*/ 	.short	0x0003
        /*0022*/ 	.short	0x0018
        /*0024*/ 	.byte	0x00, 0xf0, 0x11, 0x00


	//----- nvinfo : EIATTR_KPARAM_INFO
	.align		4
.L_59:
        /*0028*/ 	.byte	0x04, 0x17
        /*002a*/ 	.short	(.L_61 - .L_60)
.L_60:
        /*002c*/ 	.word	0x00000000
        /*0030*/ 	.short	0x0002
        /*0032*/ 	.short	0x0010
        /*0034*/ 	.byte	0x00, 0xf5, 0x21, 0x00


	//----- nvinfo : EIATTR_KPARAM_INFO
	.align		4
.L_61:
        /*0038*/ 	.byte	0x04, 0x17
        /*003a*/ 	.short	(.L_63 - .L_62)
.L_62:
        /*003c*/ 	.word	0x00000000
        /*0040*/ 	.short	0x0001
        /*0042*/ 	.short	0x0008
        /*0044*/ 	.byte	0x00, 0xf0, 0x11, 0x00


	//----- nvinfo : EIATTR_KPARAM_INFO
	.align		4
.L_63:
        /*0048*/ 	.byte	0x04, 0x17
        /*004a*/ 	.short	(.L_65 - .L_64)
.L_64:
        /*004c*/ 	.word	0x00000000
        /*0050*/ 	.short	0x0000
        /*0052*/ 	.short	0x0000
        /*0054*/ 	.byte	0x00, 0xf5, 0x21, 0x00


	//----- nvinfo : EIATTR_SPARSE_MMA_MASK
	.align		4
.L_65:
        /*0058*/ 	.byte	0x03, 0x50
        /*005a*/ 	.short	0x0000


	//----- nvinfo : EIATTR_MAXREG_COUNT
	.align		4
        /*005c*/ 	.byte	0x03, 0x1b
        /*005e*/ 	.short	0x00ff


	//----- nvinfo : EIATTR_MERCURY_ISA_VERSION
	.align		4
        /*0060*/ 	.byte	0x03, 0x5f
        /*0062*/ 	.short	0x0101


	//----- nvinfo : EIATTR_VRC_CTA_INIT_COUNT
	.align		4
        /*0064*/ 	.byte	0x02, 0x4a
	.zero		1
	.zero		1


	//----- nvinfo : EIATTR_EXIT_INSTR_OFFSETS
	.align		4
        /*0068*/ 	.byte	0x04, 0x1c
        /*006a*/ 	.short	(.L_67 - .L_66)


	//   ....[0]....
.L_66:
        /*006c*/ 	.word	0x00000090


	//   ....[1]....
        /*0070*/ 	.word	0x00000230


	//----- nvinfo : EIATTR_CRS_STACK_SIZE
	.align		4
.L_67:
        /*0074*/ 	.byte	0x04, 0x1e
        /*0076*/ 	.short	(.L_69 - .L_68)
.L_68:
        /*0078*/ 	.word	0x00000000


	//----- nvinfo : EIATTR_CBANK_PARAM_SIZE
	.align		4
.L_69:
        /*007c*/ 	.byte	0x03, 0x19
        /*007e*/ 	.short	0x0028


	//----- nvinfo : EIATTR_PARAM_CBANK
	.align		4
        /*0080*/ 	.byte	0x04, 0x0a
        /*0082*/ 	.short	(.L_71 - .L_70)
	.align		4
.L_70:
        /*0084*/ 	.word	index@(.nv.constant0._Z14findString_gpuPciS_iS_)
        /*0088*/ 	.short	0x0380
        /*008a*/ 	.short	0x0028


	//----- nvinfo : EIATTR_SW_WAR
	.align		4
.L_71:
        /*008c*/ 	.byte	0x04, 0x36
        /*008e*/ 	.short	(.L_73 - .L_72)
.L_72:
        /*0090*/ 	.word	0x00000008
.L_73:


//--------------------- .nv.callgraph             --------------------------
	.section	.nv.callgraph,"",@"SHT_CUDA_CALLGRAPH"
	.align	4
	.sectionentsize	8
	.align		4
        /*0000*/ 	.word	0x00000000
	.align		4
        /*0004*/ 	.word	0xffffffff
	.align		4
        /*0008*/ 	.word	0x00000000
	.align		4
        /*000c*/ 	.word	0xfffffffe
	.align		4
        /*0010*/ 	.word	0x00000000
	.align		4
        /*0014*/ 	.word	0xfffffffd
	.align		4
        /*0018*/ 	.word	0x00000000
	.align		4
        /*001c*/ 	.word	0xfffffffc


//--------------------- .text._Z16countMatches_gpuPcPii --------------------------
	.section	.text._Z16countMatches_gpuPcPii,"ax",@progbits
	.align	128
        .global         _Z16countMatches_gpuPcPii
        .type           _Z16countMatches_gpuPcPii,@function
        .size           _Z16countMatches_gpuPcPii,(.L_x_9 - _Z16countMatches_gpuPcPii)
        .other          _Z16countMatches_gpuPcPii,@"STO_CUDA_ENTRY STV_DEFAULT"
_Z16countMatches_gpuPcPii:
.text._Z16countMatches_gpuPcPii:
[----:B------:R-:W-:Y:S01]  /*0000*/  LDC R1, c[0x0][0x37c] ;  /* 0x0000df00ff017b82 */ /* 0x000fe20000000800 */
[----:B------:R-:W0:Y:S01]  /*0010*/  S2R R0, SR_CTAID.X ;  /* 0x0000000000007919 */ /* 0x000e220000002500 */
[----:B------:R-:W0:Y:S01]  /*0020*/  LDCU UR4, c[0x0][0x360] ;  /* 0x00006c00ff0477ac */ /* 0x000e220008000800 */
[----:B------:R-:W0:Y:S01]  /*0030*/  S2R R3, SR_TID.X ;  /* 0x0000000000037919 */ /* 0x000e220000002100 */
[----:B------:R-:W1:Y:S01]  /*0040*/  LDCU UR5, c[0x0][0x390] ;  /* 0x00007200ff0577ac */ /* 0x000e620008000800 */
[----:B0-----:R-:W-:-:S05]  /*0050*/  IMAD R0, R0, UR4, R3 ;  /* 0x0000000400007c24 */ /* 0x001fca000f8e0203 */
[----:B-1----:R-:W-:-:S13]  /*0060*/  ISETP.GE.AND P0, PT, R0, UR5, PT ;  /* 0x0000000500007c0c */ /* 0x002fda000bf06270 */
[----:B------:R-:W-:Y:S05]  /*0070*/  @P0 EXIT ;  /* 0x000000000000094d */ /* 0x000fea0003800000 */
[----:B------:R-:W0:Y:S01]  /*0080*/  LDCU.64 UR4, c[0x0][0x380] ;  /* 0x00007000ff0477ac */ /* 0x000e220008000a00 */
[----:B------:R-:W1:Y:S01]  /*0090*/  LDCU.64 UR6, c[0x0][0x358] ;  /* 0x00006b00ff0677ac */ /* 0x000e620008000a00 */
[----:B0-----:R-:W-:-:S04]  /*00a0*/  IADD3 R4, P0, PT, R0, UR4, RZ ;  /* 0x0000000400047c10 */ /* 0x001fc8000ff1e0ff */
[----:B------:R-:W-:-:S05]  /*00b0*/  LEA.HI.X.SX32 R5, R0, UR5, 0x1, P0 ;  /* 0x0000000500057c11 */ /* 0x000fca00080f0eff */
[----:B-1----:R-:W2:Y:S01]  /*00c0*/  LDG.E.S8 R4, desc[UR6][R4.64] ;  /* 0x0000000604047981 */ /* 0x002ea2000c1e1300 */
[----:B------:R-:W0:Y:S01]  /*00d0*/  LDC.64 R2, c[0x0][0x388] ;  /* 0x0000e200ff027b82 */ /* 0x000e220000000a00 */
[----:B------:R-:W-:Y:S01]  /*00e0*/  VOTEU.ANY UR4, UPT, PT ;  /* 0x0000000000047886 */ /* 0x000fe200038e0100 */
[----:B------:R-:W1:Y:S01]  /*00f0*/  S2R R0, SR_LANEID ;  /* 0x0000000000007919 */ /* 0x000e620000000000 */
[----:B------:R-:W-:-:S06]  /*0100*/  UFLO.U32 UR4, UR4 ;  /* 0x00000004000472bd */ /* 0x000fcc00080e0000 */
[----:B-1----:R-:W-:Y:S01]  /*0110*/  ISETP.EQ.U32.AND P0, PT, R0, UR4, PT ;  /* 0x0000000400007c0c */ /* 0x002fe2000bf02070 */
[----:B--2---:R-:W1:Y:S02]  /*0120*/  REDUX.SUM UR5, R4 ;  /* 0x00000000040573c4 */ /* 0x004e64000000c000 */
[----:B-1----:R-:W-:-:S10]  /*0130*/  IMAD.U32 R7, RZ, RZ, UR5 ;  /* 0x00000005ff077e24 */ /* 0x002fd4000f8e00ff */
[----:B0-----:R-:W-:Y:S01]  /*0140*/  @P0 REDG.E.ADD.STRONG.GPU desc[UR6][R2.64], R7 ;  /* 0x000000070200098e */ /* 0x001fe2000c12e106 */
[----:B------:R-:W-:Y:S05]  /*0150*/  EXIT ;  /* 0x000000000000794d */ /* 0x000fea0003800000 */
.L_x_0:
[----:B------:R-:W-:-:S00]  /*0160*/  BRA `(.L_x_0) ;  /* 0xfffffffc00fc7947 */ /* 0x000fc0000383ffff */
[----:B------:R-:W-:-:S00]  /*0170*/  NOP ;  /* 0x0000000000007918 */ /* 0x000fc00000000000 */
        /* <DEDUP_REMOVED lines=8> */
.L_x_9:


//--------------------- .text._Z21findString_shared_gpuPciS_iS_ --------------------------
	.section	.text._Z21findString_shared_gpuPciS_iS_,"ax",@progbits
	.align	128
        .global         _Z21findString_shared_gpuPciS_iS_
        .type           _Z21findString_shared_gpuPciS_iS_,@function
        .size           _Z21findString_shared_gpuPciS_iS_,(.L_x_10 - _Z21findString_shared_gpuPciS_iS_)
        .other          _Z21findString_shared_gpuPciS_iS_,@"STO_CUDA_ENTRY STV_DEFAULT"
_Z21findString_shared_gpuPciS_iS_:
.text._Z21findString_shared_gpuPciS_iS_:
[----:B------:R-:W-:Y:S01]  /*0000*/  LDC R1, c[0x0][0x37c] ;  /* 0x0000df00ff017b82 */ /* 0x000fe20000000800 */
[----:B------:R-:W0:Y:S01]  /*0010*/  S2R R3, SR_CTAID.X ;  /* 0x0000000000037919 */ /* 0x000e220000002500 */
[----:B------:R-:W0:Y:S01]  /*0020*/  LDCU UR5, c[0x0][0x360] ;  /* 0x00006c00ff0577ac */ /* 0x000e220008000800 */
[----:B------:R-:W0:Y:S01]  /*0030*/  S2R R0, SR_TID.X ;  /* 0x0000000000007919 */ /* 0x000e220000002100 */
[----:B------:R-:W1:Y:S01]  /*0040*/  LDCU UR8, c[0x0][0x398] ;  /* 0x00007300ff0877ac */ /* 0x000e620008000800 */
[----:B------:R-:W2:Y:S01]  /*0050*/  LDCU UR4, c[0x0][0x388] ;  /* 0x00007100ff0477ac */ /* 0x000ea20008000800 */
[----:B------:R-:W3:Y:S01]  /*0060*/  LDCU.64 UR6, c[0x0][0x358] ;  /* 0x00006b00ff0677ac */ /* 0x000ee20008000a00 */
[----:B0-----:R-:W-:Y:S01]  /*0070*/  IMAD R3, R3, UR5, R0 ;  /* 0x0000000503037c24 */ /* 0x001fe2000f8e0200 */
[----:B-1----:R-:W-:-:S03]  /*0080*/  UIADD3 UR5, UPT, UPT, -UR8, 0x20, URZ ;  /* 0x0000002008057890 */ /* 0x002fc6000fffe1ff */
[C---:B------:R-:W-:Y:S01]  /*0090*/  VIADD R7, R3.reuse, UR8 ;  /* 0x0000000803077c36 */ /* 0x040fe20008000000 */
[----:B--2---:R-:W-:-:S04]  /*00a0*/  ISETP.GE.U32.AND P1, PT, R3, UR4, PT ;  /* 0x0000000403007c0c */ /* 0x004fc8000bf26070 */
[----:B------:R-:W-:-:S04]  /*00b0*/  ISETP.GE.U32.AND P0, PT, R7, UR4, PT ;  /* 0x0000000407007c0c */ /* 0x000fc8000bf06070 */
[----:B------:R-:W-:-:S05]  /*00c0*/  ISETP.LT.U32.OR P0, PT, R0, UR5, P0 ;  /* 0x0000000500007c0c */ /* 0x000fca0008701470 */
[----:B------:R-:W0:Y:S08]  /*00d0*/  @!P1 LDC.64 R4, c[0x0][0x380] ;  /* 0x0000e000ff049b82 */ /* 0x000e300000000a00 */
[----:B------:R-:W1:Y:S01]  /*00e0*/  @!P0 LDC.64 R8, c[0x0][0x380] ;  /* 0x0000e000ff088b82 */ /* 0x000e620000000a00 */
[----:B0-----:R-:W-:-:S05]  /*00f0*/  @!P1 IADD3 R4, P2, PT, R3, R4, RZ ;  /* 0x0000000403049210 */ /* 0x001fca0007f5e0ff */
[----:B------:R-:W-:Y:S01]  /*0100*/  @!P1 IMAD.X R5, RZ, RZ, R5, P2 ;  /* 0x000000ffff059224 */ /* 0x000fe200010e0605 */
[----:B-1----:R-:W-:-:S04]  /*0110*/  @!P0 IADD3 R6, P3, PT, R7, R8, RZ ;  /* 0x0000000807068210 */ /* 0x002fc80007f7e0ff */
[----:B---3--:R-:W2:Y:S01]  /*0120*/  @!P1 LDG.E.U8 R4, desc[UR6][R4.64] ;  /* 0x0000000604049981 */ /* 0x008ea2000c1e1100 */
[----:B------:R-:W-:-:S05]  /*0130*/  @!P0 IMAD.X R7, RZ, RZ, R9, P3 ;  /* 0x000000ffff078224 */ /* 0x000fca00018e0609 */
[----:B------:R-:W3:Y:S01]  /*0140*/  @!P0 LDG.E.U8 R6, desc[UR6][R6.64] ;  /* 0x0000000606068981 */ /* 0x000ee2000c1e1100 */
[----:B------:R-:W0:Y:S01]  /*0150*/  @!P1 S2R R9, SR_CgaCtaId ;  /* 0x0000000000099919 */ /* 0x000e220000008800 */
[----:B------:R-:W1:Y:S01]  /*0160*/  @!P0 S2R R11, SR_CgaCtaId ;  /* 0x00000000000b8919 */ /* 0x000e620000008800 */
[----:B------:R-:W-:Y:S02]  /*0170*/  @!P1 MOV R2, 0x400 ;  /* 0x0000040000029802 */ /* 0x000fe40000000f00 */
[----:B------:R-:W-:Y:S01]  /*0180*/  @!P0 MOV R8, 0x400 ;  /* 0x0000040000088802 */ /* 0x000fe20000000f00 */
[----:B------:R-:W-:Y:S01]  /*0190*/  UIADD3 UR4, UPT, UPT, UR4, 0x1, -UR8 ;  /* 0x0000000104047890 */ /* 0x000fe2000fffe808 */
[----:B0-----:R-:W-:Y:S02]  /*01a0*/  @!P1 LEA R9, R9, R2, 0x18 ;  /* 0x0000000209099211 */ /* 0x001fe400078ec0ff */
[----:B-1----:R-:W-:-:S03]  /*01b0*/  @!P0 LEA R11, R11, R8, 0x18 ;  /* 0x000000080b0b8211 */ /* 0x002fc600078ec0ff */
[--C-:B------:R-:W-:Y:S01]  /*01c0*/  @!P1 IMAD.IADD R9, R9, 0x1, R0.reuse ;  /* 0x0000000109099824 */ /* 0x100fe200078e0200 */
[----:B------:R-:W-:Y:S02]  /*01d0*/  @!P0 IADD3 R11, PT, PT, R11, UR8, R0 ;  /* 0x000000080b0b8c10 */ /* 0x000fe4000fffe000 */
[----:B------:R-:W-:Y:S02]  /*01e0*/  ISETP.GE.U32.AND P2, PT, R3, UR4, PT ;  /* 0x0000000403007c0c */ /* 0x000fe4000bf46070 */
[----:B--2---:R0:W-:Y:S04]  /*01f0*/  @!P1 STS.U8 [R9], R4 ;  /* 0x0000000409009388 */ /* 0x0041e80000000000 */
[----:B---3--:R0:W-:Y:S01]  /*0200*/  @!P0 STS.U8 [R11], R6 ;  /* 0x000000060b008388 */ /* 0x0081e20000000000 */
[----:B------:R-:W-:Y:S06]  /*0210*/  BAR.SYNC.DEFER_BLOCKING 0x0 ;  /* 0x0000000000007b1d */ /* 0x000fec0000010000 */
[----:B------:R-:W-:Y:S05]  /*0220*/  @P2 EXIT ;  /* 0x000000000000294d */ /* 0x000fea0003800000 */
[----:B------:R-:W-:Y:S01]  /*0230*/  UISETP.GE.AND UP0, UPT, UR8, 0x1, UPT ;  /* 0x000000010800788c */ /* 0x000fe2000bf06270 */
[----:B0-----:R-:W-:-:S08]  /*0240*/  IMAD.MOV.U32 R4, RZ, RZ, 0x1 ;  /* 0x00000001ff047424 */ /* 0x001fd000078e00ff */
[----:B------:R-:W-:Y:S05]  /*0250*/  BRA.U !UP0, `(.L_x_1) ;  /* 0x0000000108447547 */ /* 0x000fea000b800000 */
[----:B------:R-:W0:Y:S01]  /*0260*/  S2UR UR5, SR_CgaCtaId ;  /* 0x00000000000579c3 */ /* 0x000e220000008800 */
[----:B------:R-:W-:Y:S01]  /*0270*/  BSSY.RECONVERGENT B0, `(.L_x_2) ;  /* 0x000000e000007945 */ /* 0x000fe20003800200 */
[----:B------:R-:W-:Y:S01]  /*0280*/  IMAD.MOV.U32 R7, RZ, RZ, RZ ;  /* 0x000000ffff077224 */ /* 0x000fe200078e00ff */
[----:B------:R-:W-:Y:S01]  /*0290*/  UMOV UR4, 0x400 ;  /* 0x0000040000047882 */ /* 0x000fe20000000000 */
[----:B------:R-:W1:Y:S02]  /*02a0*/  LDCU.64 UR10, c[0x0][0x390] ;  /* 0x00007200ff0a77ac */ /* 0x000e640008000a00 */
[----:B01----:R-:W-:-:S12]  /*02b0*/  ULEA UR4, UR5, UR4, 0x18 ;  /* 0x0000000405047291 */ /* 0x003fd8000f8ec0ff */
.L_x_3:
[----:B------:R-:W-:-:S05]  /*02c0*/  IADD3 R4, P0, PT, R7, UR10, RZ ;  /* 0x0000000a07047c10 */ /* 0x000fca000ff1e0ff */
[----:B------:R-:W-:-:S06]  /*02d0*/  IMAD.X R5, RZ, RZ, UR11, P0 ;  /* 0x0000000bff057e24 */ /* 0x000fcc00080e06ff */
[----:B------:R-:W2:Y:S01]  /*02e0*/  LDG.E.U8 R5, desc[UR6][R4.64] ;  /* 0x0000000604057981 */ /* 0x000ea2000c1e1100 */
[C---:B------:R-:W-:Y:S01]  /*02f0*/  IADD3 R2, PT, PT, R7.reuse, UR4, R0 ;  /* 0x0000000407027c10 */ /* 0x040fe2000fffe000 */
[----:B------:R-:W-:-:S05]  /*0300*/  VIADD R7, R7, 0x1 ;  /* 0x0000000107077836 */ /* 0x000fca0000000000 */
[----:B------:R-:W2:Y:S01]  /*0310*/  LDS.U8 R2, [R2] ;  /* 0x0000000002027984 */ /* 0x000ea20000000000 */
[----:B------:R-:W-:Y:S02]  /*0320*/  ISETP.LT.AND P1, PT, R7, UR8, PT ;  /* 0x0000000807007c0c */ /* 0x000fe4000bf21270 */
[----:B--2---:R-:W-:-:S13]  /*0330*/  ISETP.NE.AND P0, PT, R2, R5, PT ;  /* 0x000000050200720c */ /* 0x004fda0003f05270 */
[----:B------:R-:W-:Y:S05]  /*0340*/  @!P0 BRA P1, `(.L_x_3) ;  /* 0xfffffffc00dc8947 */ /* 0x000fea000083ffff */
[----:B------:R-:W-:Y:S05]  /*0350*/  BSYNC.RECONVERGENT B0 ;  /* 0x0000000000007941 */ /* 0x000fea0003800200 */
.L_x_2:
[----:B------:R-:W-:-:S07]  /*0360*/  SEL R4, RZ, 0x1, P0 ;  /* 0x00000001ff047807 */ /* 0x000fce0000000000 */
.L_x_1:
[----:B------:R-:W0:Y:S02]  /*0370*/  LDCU.64 UR4, c[0x0][0x3a0] ;  /* 0x00007400ff0477ac */ /* 0x000e240008000a00 */
[----:B0-----:R-:W-:-:S05]  /*0380*/  IADD3 R2, P0, PT, R3, UR4, RZ ;  /* 0x0000000403027c10 */ /* 0x001fca000ff1e0ff */
[----:B------:R-:W-:-:S05]  /*0390*/  IMAD.X R3, RZ, RZ, UR5, P0 ;  /* 0x00000005ff037e24 */ /* 0x000fca00080e06ff */
[----:B------:R-:W-:Y:S01]  /*03a0*/  STG.E.U8 desc[UR6][R2.64], R4 ;  /* 0x0000000402007986 */ /* 0x000fe2000c101106 */
[----:B------:R-:W-:Y:S05]  /*03b0*/  EXIT ;  /* 0x000000000000794d */ /* 0x000fea0003800000 */
.L_x_4:
        /* <DEDUP_REMOVED lines=12> */
.L_x_10:


//--------------------- .text._Z14findString_gpuPciS_iS_ --------------------------
	.section	.text._Z14findString_gpuPciS_iS_,"ax",@progbits
	.align	128
        .global         _Z14findString_gpuPciS_iS_
        .type           _Z14findString_gpuPciS_iS_,@function
        .size           _Z14findString_gpuPciS_iS_,(.L_x_11 - _Z14findString_gpuPciS_iS_)
        .other          _Z14findString_gpuPciS_iS_,@"STO_CUDA_ENTRY STV_DEFAULT"
_Z14findString_gpuPciS_iS_:
.text._Z14findString_gpuPciS_iS_:
[----:B------:R-:W-:Y:S01]  /*0000*/  LDC R1, c[0x0][0x37c] ;  /* 0x0000df00ff017b82 */ /* 0x000fe20000000800 */
[----:B------:R-:W0:Y:S01]  /*0010*/  S2R R0, SR_CTAID.X ;  /* 0x0000000000007919 */ /* 0x000e220000002500 */
[----:B------:R-:W1:Y:S01]  /*0020*/  LDCU UR4, c[0x0][0x388] ;  /* 0x00007100ff0477ac */ /* 0x000e620008000800 */
[----:B------:R-:W0:Y:S01]  /*0030*/  S2R R3, SR_TID.X ;  /* 0x0000000000037919 */ /* 0x000e220000002100 */
[----:B------:R-:W1:Y:S01]  /*0040*/  LDCU UR6, c[0x0][0x398] ;  /* 0x00007300ff0677ac */ /* 0x000e620008000800 */
[----:B------:R-:W0:Y:S01]  /*0050*/  LDCU UR5, c[0x0][0x360] ;  /* 0x00006c00ff0577ac */ /* 0x000e220008000800 */
[----:B-1----:R-:W-:Y:S01]  /*0060*/  UIADD3 UR4, UPT, UPT, UR4, -UR6, URZ ;  /* 0x8000000604047290 */ /* 0x002fe2000fffe0ff */
[----:B0-----:R-:W-:-:S05]  /*0070*/  IMAD R0, R0, UR5, R3 ;  /* 0x0000000500007c24 */ /* 0x001fca000f8e0203 */
[----:B------:R-:W-:-:S13]  /*0080*/  ISETP.GT.AND P0, PT, R0, UR4, PT ;  /* 0x0000000400007c0c */ /* 0x000fda000bf04270 */
[----:B------:R-:W-:Y:S05]  /*0090*/  @P0 EXIT ;  /* 0x000000000000094d */ /* 0x000fea0003800000 */
[----:B------:R-:W-:Y:S01]  /*00a0*/  UISETP.GE.AND UP0, UPT, UR6, 0x1, UPT ;  /* 0x000000010600788c */ /* 0x000fe2000bf06270 */
[----:B------:R-:W-:Y:S01]  /*00b0*/  IMAD.MOV.U32 R4, RZ, RZ, 0x1 ;  /* 0x00000001ff047424 */ /* 0x000fe200078e00ff */
[----:B------:R-:W0:Y:S07]  /*00c0*/  LDCU.64 UR4, c[0x0][0x358] ;  /* 0x00006b00ff0477ac */ /* 0x000e2e0008000a00 */
[----:B------:R-:W-:Y:S05]  /*00d0*/  BRA.U !UP0, `(.L_x_5) ;  /* 0x0000000108447547 */ /* 0x000fea000b800000 */
[----:B------:R-:W-:Y:S01]  /*00e0*/  BSSY.RECONVERGENT B0, `(.L_x_6) ;  /* 0x000000f000007945 */ /* 0x000fe20003800200 */
[----:B------:R-:W-:Y:S01]  /*00f0*/  IMAD.MOV.U32 R7, RZ, RZ, RZ ;  /* 0x000000ffff077224 */ /* 0x000fe200078e00ff */
[----:B------:R-:W1:Y:S01]  /*0100*/  LDCU.64 UR8, c[0x0][0x380] ;  /* 0x00007000ff0877ac */ /* 0x000e620008000a00 */
[----:B------:R-:W2:Y:S05]  /*0110*/  LDCU.64 UR10, c[0x0][0x390] ;  /* 0x00007200ff0a77ac */ /* 0x000eaa0008000a00 */
.L_x_7:
[----:B------:R-:W-:Y:S01]  /*0120*/  IMAD.IADD R3, R0, 0x1, R7 ;  /* 0x0000000100037824 */ /* 0x000fe200078e0207 */
[----:B--2---:R-:W-:-:S04]  /*0130*/  IADD3 R4, P1, PT, R7, UR10, RZ ;  /* 0x0000000a07047c10 */ /* 0x004fc8000ff3e0ff */
[----:B-1----:R-:W-:Y:S01]  /*0140*/  IADD3 R2, P0, PT, R3, UR8, RZ ;  /* 0x0000000803027c10 */ /* 0x002fe2000ff1e0ff */
[----:B------:R-:W-:-:S03]  /*0150*/  IMAD.X R5, RZ, RZ, UR11, P1 ;  /* 0x0000000bff057e24 */ /* 0x000fc600088e06ff */
[----:B------:R-:W-:-:S03]  /*0160*/  LEA.HI.X.SX32 R3, R3, UR9, 0x1, P0 ;  /* 0x0000000903037c11 */ /* 0x000fc600080f0eff */
[----:B0-----:R-:W2:Y:S04]  /*0170*/  LDG.E.U8 R5, desc[UR4][R4.64] ;  /* 0x0000000404057981 */ /* 0x001ea8000c1e1100 */
[----:B------:R-:W2:Y:S01]  /*0180*/  LDG.E.U8 R2, desc[UR4][R2.64] ;  /* 0x0000000402027981 */ /* 0x000ea2000c1e1100 */
[----:B------:R-:W-:-:S05]  /*0190*/  VIADD R7, R7, 0x1 ;  /* 0x0000000107077836 */ /* 0x000fca0000000000 */
[----:B------:R-:W-:Y:S02]  /*01a0*/  ISETP.LT.AND P1, PT, R7, UR6, PT ;  /* 0x0000000607007c0c */ /* 0x000fe4000bf21270 */
[----:B--2---:R-:W-:-:S13]  /*01b0*/  ISETP.NE.AND P0, PT, R2, R5, PT ;  /* 0x000000050200720c */ /* 0x004fda0003f05270 */
[----:B------:R-:W-:Y:S05]  /*01c0*/  @!P0 BRA P1, `(.L_x_7) ;  /* 0xfffffffc00d48947 */ /* 0x000fea000083ffff */
[----:B------:R-:W-:Y:S05]  /*01d0*/  BSYNC.RECONVERGENT B0 ;  /* 0x0000000000007941 */ /* 0x000fea0003800200 */
.L_x_6:
[----:B------:R-:W-:-:S07]  /*01e0*/  SEL R4, RZ, 0x1, P0 ;  /* 0x00000001ff047807 */ /* 0x000fce0000000000 */
.L_x_5:
[----:B------:R-:W1:Y:S02]  /*01f0*/  LDCU.64 UR8, c[0x0][0x3a0] ;  /* 0x00007400ff0877ac */ /* 0x000e640008000a00 */
[----:B-1----:R-:W-:-:S04]  /*0200*/  IADD3 R2, P0, PT, R0, UR8, RZ ;  /* 0x0000000800027c10 */ /* 0x002fc8000ff1e0ff */
[----:B------:R-:W-:-:S05]  /*0210*/  LEA.HI.X.SX32 R3, R0, UR9, 0x1, P0 ;  /* 0x0000000900037c11 */ /* 0x000fca00080f0eff */
[----:B0-----:R-:W-:Y:S01]  /*0220*/  STG.E.U8 desc[UR4][R2.64], R4 ;  /* 0x0000000402007986 */ /* 0x001fe2000c101104 */
[----:B------:R-:W-:Y:S05]  /*0230*/  EXIT ;  /* 0x000000000000794d */ /* 0x000fea0003800000 */
.L_x_8:
        /* <DEDUP_REMOVED lines=12> */
.L_x_11:


//--------------------- .nv.shared._Z16countMatches_gpuPcPii --------------------------
	.section	.nv.shared._Z16countMatches_gpuPcPii,"aw",@nobits
	.sectionflags	@""
	.align	16
	.zero		1024


//--------------------- .nv.shared.reserved.0     --------------------------
	.section	.nv.shared.reserved.0,"aw",@nobits
	.weak		__nv_reservedSMEM_offset_0_alias
	.size		__nv_reservedSMEM_offset_0_alias, 0, 64
	.other		__nv_reservedSMEM_offset_0_alias,@"STO_CUDA_RESERVED_SHARED STV_DEFAULT"
__nv_reservedSMEM_offset_0_alias:
	.zero		0
	.zero		64


//--------------------- .nv.shared._Z21findString_shared_gpuPciS_iS_ --------------------------
	.section	.nv.shared._Z21findString_shared_gpuPciS_iS_,"aw",@nobits
	.sectionflags	@""
	.align	16
	.zero		1024


//--------------------- .nv.shared._Z14findString_gpuPciS_iS_ --------------------------
	.section	.nv.shared._Z14findString_gpuPciS_iS_,"aw",@nobits
	.sectionflags	@""
	.align	16
	.zero		1024


//--------------------- .nv.constant0._Z16countMatches_gpuPcPii --------------------------
	.section	.nv.constant0._Z16countMatches_gpuPcPii,"a",@progbits
	.sectionflags	@""
	.align	4
.nv.constant0._Z16countMatches_gpuPcPii:
	.zero		916


//--------------------- .nv.constant0._Z21findString_shared_gpuPciS_iS_ --------------------------
	.section	.nv.constant0._Z21findString_shared_gpuPciS_iS_,"a",@progbits
	.sectionflags	@""
	.align	4
.nv.constant0._Z21findString_shared_gpuPciS_iS_:
	.zero		936


//--------------------- .nv.constant0._Z14findString_gpuPciS_iS_ --------------------------
	.section	.nv.constant0._Z14findString_gpuPciS_iS_,"a",@progbits
	.sectionflags	@""
	.align	4
.nv.constant0._Z14findString_gpuPciS_iS_:
	.zero		936


//--------------------- SYMBOLS --------------------------

	.type		.nv.reservedSmem.offset0,@object
	.size		.nv.reservedSmem.offset0,0x4
	.type		.nv.reservedSmem.cap,@object
	.size		.nv.reservedSmem.cap,0x4
